//
// Generated by NVIDIA NVVM Compiler
//
// Compiler Build ID: CL-36424714
// Cuda compilation tools, release 13.0, V13.0.88
// Based on NVVM 20.0.0
//

.version 9.0
.target sm_100
.address_size 64

	// .globl	_Z10AddVectorsPKfS0_Pfi

.visible .entry _Z10AddVectorsPKfS0_Pfi(
	.param .u64 .ptr .align 1 _Z10AddVectorsPKfS0_Pfi_param_0,
	.param .u64 .ptr .align 1 _Z10AddVectorsPKfS0_Pfi_param_1,
	.param .u64 .ptr .align 1 _Z10AddVectorsPKfS0_Pfi_param_2,
	.param .u32 _Z10AddVectorsPKfS0_Pfi_param_3
)
{
	.reg .pred 	%p<7>;
	.reg .b32 	%r<36>;
	.reg .b32 	%f<16>;
	.reg .b64 	%rd<25>;

	ld.param.u64 	%rd4, [_Z10AddVectorsPKfS0_Pfi_param_0];
	ld.param.u64 	%rd5, [_Z10AddVectorsPKfS0_Pfi_param_1];
	ld.param.u64 	%rd6, [_Z10AddVectorsPKfS0_Pfi_param_2];
	ld.param.u32 	%r13, [_Z10AddVectorsPKfS0_Pfi_param_3];
	cvta.to.global.u64 	%rd1, %rd6;
	cvta.to.global.u64 	%rd2, %rd5;
	cvta.to.global.u64 	%rd3, %rd4;
	mov.u32 	%r14, %nctaid.x;
	mov.u32 	%r15, %ntid.x;
	mul.lo.s32 	%r1, %r14, %r15;
	mov.u32 	%r16, %tid.x;
	mov.u32 	%r17, %ctaid.x;
	mad.lo.s32 	%r34, %r17, %r15, %r16;
	add.s32 	%r18, %r13, -1;
	mul.lo.s32 	%r19, %r18, %r1;
	add.s32 	%r3, %r19, %r34;
	setp.lt.s32 	%p1, %r19, 0;
	@%p1 bra 	$L__BB0_7;
	add.s32 	%r20, %r3, 1;
	add.s32 	%r21, %r34, %r1;
	max.s32 	%r22, %r20, %r21;
	setp.lt.s32 	%p2, %r21, %r20;
	selp.u32 	%r23, 1, 0, %p2;
	add.s32 	%r24, %r21, %r23;
	sub.s32 	%r25, %r22, %r24;
	max.u32 	%r26, %r1, 1;
	div.u32 	%r27, %r25, %r26;
	add.s32 	%r4, %r27, %r23;
	and.b32  	%r28, %r4, 3;
	setp.eq.s32 	%p3, %r28, 3;
	@%p3 bra 	$L__BB0_4;
	add.s32 	%r29, %r4, 1;
	and.b32  	%r30, %r29, 3;
	neg.s32 	%r32, %r30;
$L__BB0_3:
	.pragma "nounroll";
	mul.wide.s32 	%rd7, %r34, 4;
	add.s64 	%rd8, %rd1, %rd7;
	add.s64 	%rd9, %rd2, %rd7;
	add.s64 	%rd10, %rd3, %rd7;
	ld.global.f32 	%f1, [%rd10];
	ld.global.f32 	%f2, [%rd9];
	add.f32 	%f3, %f1, %f2;
	st.global.f32 	[%rd8], %f3;
	add.s32 	%r34, %r34, %r1;
	add.s32 	%r32, %r32, 1;
	setp.ne.s32 	%p4, %r32, 0;
	@%p4 bra 	$L__BB0_3;
$L__BB0_4:
	setp.lt.u32 	%p5, %r4, 3;
	@%p5 bra 	$L__BB0_7;
	mul.wide.s32 	%rd15, %r1, 4;
	shl.b32 	%r31, %r1, 2;
$L__BB0_6:
	mul.wide.s32 	%rd11, %r34, 4;
	add.s64 	%rd12, %rd3, %rd11;
	ld.global.f32 	%f4, [%rd12];
	add.s64 	%rd13, %rd2, %rd11;
	ld.global.f32 	%f5, [%rd13];
	add.f32 	%f6, %f4, %f5;
	add.s64 	%rd14, %rd1, %rd11;
	st.global.f32 	[%rd14], %f6;
	add.s64 	%rd16, %rd12, %rd15;
	ld.global.f32 	%f7, [%rd16];
	add.s64 	%rd17, %rd13, %rd15;
	ld.global.f32 	%f8, [%rd17];
	add.f32 	%f9, %f7, %f8;
	add.s64 	%rd18, %rd14, %rd15;
	st.global.f32 	[%rd18], %f9;
	add.s64 	%rd19, %rd16, %rd15;
	ld.global.f32 	%f10, [%rd19];
	add.s64 	%rd20, %rd17, %rd15;
	ld.global.f32 	%f11, [%rd20];
	add.f32 	%f12, %f10, %f11;
	add.s64 	%rd21, %rd18, %rd15;
	st.global.f32 	[%rd21], %f12;
	add.s64 	%rd22, %rd19, %rd15;
	ld.global.f32 	%f13, [%rd22];
	add.s64 	%rd23, %rd20, %rd15;
	ld.global.f32 	%f14, [%rd23];
	add.f32 	%f15, %f13, %f14;
	add.s64 	%rd24, %rd21, %rd15;
	st.global.f32 	[%rd24], %f15;
	add.s32 	%r34, %r31, %r34;
	setp.le.s32 	%p6, %r34, %r3;
	@%p6 bra 	$L__BB0_6;
$L__BB0_7:
	ret;

}


// ===== COMPILED SASS (sm_100) =====

	.target	sm_100

	.elftype	@"ET_EXEC"


//--------------------- .note.nv.tkinfo           --------------------------
	.section	.note.nv.tkinfo,"",@"SHT_NOTE"
	.sectionflags	@"SHF_NOTE_NV_TKINFO"
	.tkinfo
        /*0018*/ 	.word	0x00000002
        /*0030*/ 	.string	""
        /*0030*/ 	.string	"ptxas"
        /*0030*/ 	.string	"Cuda compilation tools, release 13.0, V13.0.88"
        /*0030*/ 	.string	"Build cuda_13.0.r13.0/compiler.36424714_0"
        /*0030*/ 	.string	"-arch sm_100 -m 64 "



//--------------------- .note.nv.cuinfo           --------------------------
	.section	.note.nv.cuinfo,"",@"SHT_NOTE"
	.sectionflags	@"SHF_NOTE_NV_CUINFO"
        /*0018*/ 	.short	0x0002
        /*001a*/ 	.short	0x0064
        /*001c*/ 	.short	0x0082
	.zero		2


//--------------------- .nv.info                  --------------------------
	.section	.nv.info,"",@"SHT_CUDA_INFO"
	.align	4


	//----- nvinfo : EIATTR_REGCOUNT
	.align		4
        /*0000*/ 	.byte	0x04, 0x2f
        /*0002*/ 	.short	(.L_1 - .L_0)
	.align		4
.L_0:
        /*0004*/ 	.word	index@(_Z10AddVectorsPKfS0_Pfi)
        /*0008*/ 	.word	0x0000001a


	//----- nvinfo : EIATTR_FRAME_SIZE
	.align		4
.L_1:
        /*000c*/ 	.byte	0x04, 0x11
        /*000e*/ 	.short	(.L_3 - .L_2)
	.align		4
.L_2:
        /*0010*/ 	.word	index@(_Z10AddVectorsPKfS0_Pfi)
        /*0014*/ 	.word	0x00000000


	//----- nvinfo : EIATTR_MIN_STACK_SIZE
	.align		4
.L_3:
        /*0018*/ 	.byte	0x04, 0x12
        /*001a*/ 	.short	(.L_5 - .L_4)
	.align		4
.L_4:
        /*001c*/ 	.word	index@(_Z10AddVectorsPKfS0_Pfi)
        /*0020*/ 	.word	0x00000000
.L_5:


//--------------------- .nv.compat                --------------------------
	.section	.nv.compat,"",@"SHT_CUDA_COMPAT_INFO"
	.align	4
        /*0000*/ 	.byte	0x02, 0x09, 0x00, 0x00, 0x02, 0x02, 0x01, 0x00, 0x02, 0x05, 0x05, 0x00, 0x03, 0x07, 0x01, 0x01
        /*0010*/ 	.byte	0x02, 0x03, 0x00, 0x00, 0x02, 0x06, 0x01, 0x00, 0x04, 0x0b, 0x08, 0x00, 0x09, 0x00, 0x00, 0x00
        /*0020*/ 	.byte	0x00, 0x00, 0x00, 0x00


//--------------------- .nv.info._Z10AddVectorsPKfS0_Pfi --------------------------
	.section	.nv.info._Z10AddVectorsPKfS0_Pfi,"",@"SHT_CUDA_INFO"
	.sectionflags	@""
	.align	4


	//----- nvinfo : EIATTR_CUDA_API_VERSION
	.align		4
        /*0000*/ 	.byte	0x04, 0x37
        /*0002*/ 	.short	(.L_7 - .L_6)
.L_6:
        /*0004*/ 	.word	0x00000082


	//----- nvinfo : EIATTR_KPARAM_INFO
	.align		4
.L_7:
        /*0008*/ 	.byte	0x04, 0x17
        /*000a*/ 	.short	(.L_9 - .L_8)
.L_8:
        /*000c*/ 	.word	0x00000000
        /*0010*/ 	.short	0x0003
        /*0012*/ 	.short	0x0018
        /*0014*/ 	.byte	0x00, 0xf0, 0x11, 0x00


	//----- nvinfo : EIATTR_KPARAM_INFO
	.align		4
.L_9:
        /*0018*/ 	.byte	0x04, 0x17
        /*001a*/ 	.short	(.L_11 - .L_10)
.L_10:
        /*001c*/ 	.word	0x00000000
        /*0020*/ 	.short	0x0002
        /*0022*/ 	.short	0x0010
        /*0024*/ 	.byte	0x00, 0xf5, 0x21, 0x00


	//----- nvinfo : EIATTR_KPARAM_INFO
	.align		4
.L_11:
        /*0028*/ 	.byte	0x04, 0x17
        /*002a*/ 	.short	(.L_13 - .L_12)
.L_12:
        /*002c*/ 	.word	0x00000000
        /*0030*/ 	.short	0x0001
        /*0032*/ 	.short	0x0008
        /*0034*/ 	.byte	0x00, 0xf5, 0x21, 0x00


	//----- nvinfo : EIATTR_KPARAM_INFO
	.align		4
.L_13:
        /*0038*/ 	.byte	0x04, 0x17
        /*003a*/ 	.short	(.L_15 - .L_14)
.L_14:
        /*003c*/ 	.word	0x00000000
        /*0040*/ 	.short	0x0000
        /*0042*/ 	.short	0x0000
        /*0044*/ 	.byte	0x00, 0xf5, 0x21, 0x00


	//----- nvinfo : EIATTR_SPARSE_MMA_MASK
	.align		4
.L_15:
        /*0048*/ 	.byte	0x03, 0x50
        /*004a*/ 	.short	0x0000


	//----- nvinfo : EIATTR_MAXREG_COUNT
	.align		4
        /*004c*/ 	.byte	0x03, 0x1b
        /*004e*/ 	.short	0x00ff


	//----- nvinfo : EIATTR_MERCURY_ISA_VERSION
	.align		4
        /*0050*/ 	.byte	0x03, 0x5f
        /*0052*/ 	.short	0x0101


	//----- nvinfo : EIATTR_VRC_CTA_INIT_COUNT
	.align		4
        /*0054*/ 	.byte	0x02, 0x4a
	.zero		1
	.zero		1


	//----- nvinfo : EIATTR_EXIT_INSTR_OFFSETS
	.align		4
        /*0058*/ 	.byte	0x04, 0x1c
        /*005a*/ 	.short	(.L_17 - .L_16)


	//   ....[0]....
.L_16:
        /*005c*/ 	.word	0x000000b0


	//   ....[1]....
        /*0060*/ 	.word	0x000003f0


	//   ....[2]....
        /*0064*/ 	.word	0x00000620


	//----- nvinfo : EIATTR_CRS_STACK_SIZE
	.align		4
.L_17:
        /*0068*/ 	.byte	0x04, 0x1e
        /*006a*/ 	.short	(.L_19 - .L_18)
.L_18:
        /*006c*/ 	.word	0x00000000


	//----- nvinfo : EIATTR_CBANK_PARAM_SIZE
	.align		4
.L_19:
        /*0070*/ 	.byte	0x03, 0x19
        /*0072*/ 	.short	0x001c


	//----- nvinfo : EIATTR_PARAM_CBANK
	.align		4
        /*0074*/ 	.byte	0x04, 0x0a
        /*0076*/ 	.short	(.L_21 - .L_20)
	.align		4
.L_20:
        /*0078*/ 	.word	index@(.nv.constant0._Z10AddVectorsPKfS0_Pfi)
        /*007c*/ 	.short	0x0380
        /*007e*/ 	.short	0x001c


	//----- nvinfo : EIATTR_SW_WAR
	.align		4
.L_21:
        /*0080*/ 	.byte	0x04, 0x36
        /*0082*/ 	.short	(.L_23 - .L_22)
.L_22:
        /*0084*/ 	.word	0x00000008
.L_23:


//--------------------- .nv.callgraph             --------------------------
	.section	.nv.callgraph,"",@"SHT_CUDA_CALLGRAPH"
	.align	4
	.sectionentsize	8
	.align		4
        /*0000*/ 	.word	0x00000000
	.align		4
        /*0004*/ 	.word	0xffffffff
	.align		4
        /*0008*/ 	.word	0x00000000
	.align		4
        /*000c*/ 	.word	0xfffffffe
	.align		4
        /*0010*/ 	.word	0x00000000
	.align		4
        /*0014*/ 	.word	0xfffffffd
	.align		4
        /*0018*/ 	.word	0x00000000
	.align		4
        /*001c*/ 	.word	0xfffffffc


//--------------------- .text._Z10AddVectorsPKfS0_Pfi --------------------------
	.section	.text._Z10AddVectorsPKfS0_Pfi,"ax",@progbits
	.align	128
        .global         _Z10AddVectorsPKfS0_Pfi
        .type           _Z10AddVectorsPKfS0_Pfi,@function
        .size           _Z10AddVectorsPKfS0_Pfi,(.L_x_5 - _Z10AddVectorsPKfS0_Pfi)
        .other          _Z10AddVectorsPKfS0_Pfi,@"STO_CUDA_ENTRY STV_DEFAULT"
_Z10AddVectorsPKfS0_Pfi:
.text._Z10AddVectorsPKfS0_Pfi:
[----:B------:R-:W-:Y:S01]  /*0000*/  LDC R1, c[0x0][0x37c] ;  /* 0x0000df00ff017b82 */ /* 0x000fe20000000800 */
[----:B------:R-:W0:Y:S07]  /*0010*/  LDCU UR5, c[0x0][0x370] ;  /* 0x00006e00ff0577ac */ /* 0x000e2e0008000800 */
[----:B------:R-:W0:Y:S01]  /*0020*/  LDC R3, c[0x0][0x360] ;  /* 0x0000d800ff037b82 */ /* 0x000e220000000800 */
[----:B------:R-:W1:Y:S01]  /*0030*/  S2R R4, SR_TID.X ;  /* 0x0000000000047919 */ /* 0x000e620000002100 */
[----:B------:R-:W2:Y:S06]  /*0040*/  LDCU UR4, c[0x0][0x398] ;  /* 0x00007300ff0477ac */ /* 0x000eac0008000800 */
[----:B------:R-:W1:Y:S01]  /*0050*/  S2UR UR6, SR_CTAID.X ;  /* 0x00000000000679c3 */ /* 0x000e620000002500 */
[----:B--2---:R-:W-:Y:S01]  /*0060*/  UIADD3 UR4, UPT, UPT, UR4, -0x1, URZ ;  /* 0xffffffff04047890 */ /* 0x004fe2000fffe0ff */
[----:B0-----:R-:W-:-:S05]  /*0070*/  IMAD R0, R3, UR5, RZ ;  /* 0x0000000503007c24 */ /* 0x001fca000f8e02ff */
[----:B------:R-:W-:-:S05]  /*0080*/  IMAD R2, R0, UR4, RZ ;  /* 0x0000000400027c24 */ /* 0x000fca000f8e02ff */
[----:B------:R-:W-:Y:S01]  /*0090*/  ISETP.GE.AND P0, PT, R2, RZ, PT ;  /* 0x000000ff0200720c */ /* 0x000fe20003f06270 */
[----:B-1----:R-:W-:-:S12]  /*00a0*/  IMAD R3, R3, UR6, R4 ;  /* 0x0000000603037c24 */ /* 0x002fd8000f8e0204 */
[----:B------:R-:W-:Y:S05]  /*00b0*/  @!P0 EXIT ;  /* 0x000000000000894d */ /* 0x000fea0003800000 */
[C---:B------:R-:W-:Y:S01]  /*00c0*/  VIMNMX.U32 R9, PT, PT, R0.reuse, 0x1, !PT ;  /* 0x0000000100097848 */ /* 0x040fe20007fe0000 */
[----:B------:R-:W0:Y:S01]  /*00d0*/  LDCU.64 UR4, c[0x0][0x358] ;  /* 0x00006b00ff0477ac */ /* 0x000e220008000a00 */
[----:B------:R-:W-:Y:S01]  /*00e0*/  IADD3 R2, PT, PT, R3, R2, RZ ;  /* 0x0000000203027210 */ /* 0x000fe20007ffe0ff */
[----:B------:R-:W-:Y:S01]  /*00f0*/  BSSY.RECONVERGENT B0, `(.L_x_0) ;  /* 0x000002f000007945 */ /* 0x000fe20003800200 */
[----:B------:R-:W1:Y:S01]  /*0100*/  I2F.U32.RP R8, R9 ;  /* 0x0000000900087306 */ /* 0x000e620000209000 */
[----:B------:R-:W-:Y:S02]  /*0110*/  IADD3 R7, PT, PT, R0, R3, RZ ;  /* 0x0000000300077210 */ /* 0x000fe40007ffe0ff */
[----:B------:R-:W-:Y:S02]  /*0120*/  IADD3 R4, PT, PT, R2, 0x1, RZ ;  /* 0x0000000102047810 */ /* 0x000fe40007ffe0ff */
[----:B------:R-:W-:Y:S02]  /*0130*/  IADD3 R11, PT, PT, RZ, -R9, RZ ;  /* 0x80000009ff0b7210 */ /* 0x000fe40007ffe0ff */
[----:B------:R-:W-:-:S02]  /*0140*/  ISETP.GE.AND P0, PT, R7, R4, PT ;  /* 0x000000040700720c */ /* 0x000fc40003f06270 */
[----:B------:R-:W-:Y:S01]  /*0150*/  VIMNMX R6, PT, PT, R4, R7, !PT ;  /* 0x0000000704067248 */ /* 0x000fe20007fe0100 */
[----:B------:R-:W-:Y:S01]  /*0160*/  HFMA2 R4, -RZ, RZ, 0, 0 ;  /* 0x00000000ff047431 */ /* 0x000fe200000001ff */
[----:B------:R-:W-:Y:S01]  /*0170*/  ISETP.NE.U32.AND P2, PT, R9, RZ, PT ;  /* 0x000000ff0900720c */ /* 0x000fe20003f45070 */
[----:B-1----:R-:W1:Y:S02]  /*0180*/  MUFU.RCP R8, R8 ;  /* 0x0000000800087308 */ /* 0x002e640000001000 */
[----:B-1----:R-:W-:Y:S02]  /*0190*/  IADD3 R5, PT, PT, R8, 0xffffffe, RZ ;  /* 0x0ffffffe08057810 */ /* 0x002fe40007ffe0ff */
[----:B------:R-:W-:-:S04]  /*01a0*/  SEL R8, RZ, 0x1, P0 ;  /* 0x00000001ff087807 */ /* 0x000fc80000000000 */
[----:B------:R-:W1:Y:S01]  /*01b0*/  F2I.FTZ.U32.TRUNC.NTZ R5, R5 ;  /* 0x0000000500057305 */ /* 0x000e62000021f000 */
[----:B------:R-:W-:Y:S01]  /*01c0*/  IADD3 R6, PT, PT, R6, -R7, -R8 ;  /* 0x8000000706067210 */ /* 0x000fe20007ffe808 */
[----:B-1----:R-:W-:-:S04]  /*01d0*/  IMAD R11, R11, R5, RZ ;  /* 0x000000050b0b7224 */ /* 0x002fc800078e02ff */
[----:B------:R-:W-:-:S06]  /*01e0*/  IMAD.HI.U32 R5, R5, R11, R4 ;  /* 0x0000000b05057227 */ /* 0x000fcc00078e0004 */
[----:B------:R-:W-:-:S05]  /*01f0*/  IMAD.HI.U32 R5, R5, R6, RZ ;  /* 0x0000000605057227 */ /* 0x000fca00078e00ff */
[----:B------:R-:W-:-:S05]  /*0200*/  IADD3 R4, PT, PT, -R5, RZ, RZ ;  /* 0x000000ff05047210 */ /* 0x000fca0007ffe1ff */
[----:B------:R-:W-:-:S05]  /*0210*/  IMAD R6, R9, R4, R6 ;  /* 0x0000000409067224 */ /* 0x000fca00078e0206 */
[----:B------:R-:W-:-:S13]  /*0220*/  ISETP.GE.U32.AND P0, PT, R6, R9, PT ;  /* 0x000000090600720c */ /* 0x000fda0003f06070 */
[----:B------:R-:W-:Y:S01]  /*0230*/  @P0 IMAD.IADD R6, R6, 0x1, -R9 ;  /* 0x0000000106060824 */ /* 0x000fe200078e0a09 */
[----:B------:R-:W-:-:S04]  /*0240*/  @P0 IADD3 R5, PT, PT, R5, 0x1, RZ ;  /* 0x0000000105050810 */ /* 0x000fc80007ffe0ff */
[----:B------:R-:W-:-:S13]  /*0250*/  ISETP.GE.U32.AND P1, PT, R6, R9, PT ;  /* 0x000000090600720c */ /* 0x000fda0003f26070 */
[----:B------:R-:W-:Y:S02]  /*0260*/  @P1 IADD3 R5, PT, PT, R5, 0x1, RZ ;  /* 0x0000000105051810 */ /* 0x000fe40007ffe0ff */
[----:B------:R-:W-:-:S04]  /*0270*/  @!P2 LOP3.LUT R5, RZ, R9, RZ, 0x33, !PT ;  /* 0x00000009ff05a212 */ /* 0x000fc800078e33ff */
[----:B------:R-:W-:-:S04]  /*0280*/  IADD3 R10, PT, PT, R8, R5, RZ ;  /* 0x00000005080a7210 */ /* 0x000fc80007ffe0ff */
[C---:B------:R-:W-:Y:S02]  /*0290*/  LOP3.LUT R4, R10.reuse, 0x3, RZ, 0xc0, !PT ;  /* 0x000000030a047812 */ /* 0x040fe400078ec0ff */
[----:B------:R-:W-:Y:S02]  /*02a0*/  ISETP.GE.U32.AND P1, PT, R10, 0x3, PT ;  /* 0x000000030a00780c */ /* 0x000fe40003f26070 */
[----:B------:R-:W-:-:S13]  /*02b0*/  ISETP.NE.AND P0, PT, R4, 0x3, PT ;  /* 0x000000030400780c */ /* 0x000fda0003f05270 */
[----:B0-----:R-:W-:Y:S05]  /*02c0*/  @!P0 BRA `(.L_x_1) ;  /* 0x0000000000448947 */ /* 0x001fea0003800000 */
[----:B------:R-:W0:Y:S01]  /*02d0*/  LDC.64 R4, c[0x0][0x390] ;  /* 0x0000e400ff047b82 */ /* 0x000e220000000a00 */
[----:B------:R-:W-:-:S05]  /*02e0*/  VIADD R10, R10, 0x1 ;  /* 0x000000010a0a7836 */ /* 0x000fca0000000000 */
[----:B------:R-:W-:Y:S02]  /*02f0*/  LOP3.LUT R10, R10, 0x3, RZ, 0xc0, !PT ;  /* 0x000000030a0a7812 */ /* 0x000fe400078ec0ff */
[----:B------:R-:W1:Y:S02]  /*0300*/  LDC.64 R6, c[0x0][0x380] ;  /* 0x0000e000ff067b82 */ /* 0x000e640000000a00 */
[----:B------:R-:W-:-:S06]  /*0310*/  IADD3 R16, PT, PT, -R10, RZ, RZ ;  /* 0x000000ff0a107210 */ /* 0x000fcc0007ffe1ff */
[----:B------:R-:W2:Y:S02]  /*0320*/  LDC.64 R8, c[0x0][0x388] ;  /* 0x0000e200ff087b82 */ /* 0x000ea40000000a00 */
.L_x_2:
[----:B--2---:R-:W-:-:S04]  /*0330*/  IMAD.WIDE R12, R3, 0x4, R8 ;  /* 0x00000004030c7825 */ /* 0x004fc800078e0208 */
[C---:B-1----:R-:W-:Y:S02]  /*0340*/  IMAD.WIDE R14, R3.reuse, 0x4, R6 ;  /* 0x00000004030e7825 */ /* 0x042fe400078e0206 */
[----:B------:R-:W2:Y:S04]  /*0350*/  LDG.E R13, desc[UR4][R12.64] ;  /* 0x000000040c0d7981 */ /* 0x000ea8000c1e1900 */
[----:B------:R-:W2:Y:S01]  /*0360*/  LDG.E R14, desc[UR4][R14.64] ;  /* 0x000000040e0e7981 */ /* 0x000ea2000c1e1900 */
[----:B0--3--:R-:W-:Y:S01]  /*0370*/  IMAD.WIDE R10, R3, 0x4, R4 ;  /* 0x00000004030a7825 */ /* 0x009fe200078e0204 */
[----:B------:R-:W-:Y:S02]  /*0380*/  IADD3 R16, PT, PT, R16, 0x1, RZ ;  /* 0x0000000110107810 */ /* 0x000fe40007ffe0ff */
[----:B------:R-:W-:-:S02]  /*0390*/  IADD3 R3, PT, PT, R0, R3, RZ ;  /* 0x0000000300037210 */ /* 0x000fc40007ffe0ff */
[----:B------:R-:W-:Y:S01]  /*03a0*/  ISETP.NE.AND P0, PT, R16, RZ, PT ;  /* 0x000000ff1000720c */ /* 0x000fe20003f05270 */
[----:B--2---:R-:W-:-:S05]  /*03b0*/  FADD R17, R14, R13 ;  /* 0x0000000d0e117221 */ /* 0x004fca0000000000 */
[----:B------:R3:W-:Y:S07]  /*03c0*/  STG.E desc[UR4][R10.64], R17 ;  /* 0x000000110a007986 */ /* 0x0007ee000c101904 */
[----:B------:R-:W-:Y:S05]  /*03d0*/  @P0 BRA `(.L_x_2) ;  /* 0xfffffffc00d40947 */ /* 0x000fea000383ffff */
.L_x_1:
[----:B------:R-:W-:Y:S05]  /*03e0*/  BSYNC.RECONVERGENT B0 ;  /* 0x0000000000007941 */ /* 0x000fea0003800200 */
.L_x_0:
[----:B------:R-:W-:Y:S05]  /*03f0*/  @!P1 EXIT ;  /* 0x000000000000994d */ /* 0x000fea0003800000 */
.L_x_3:
[----:B------:R-:W3:Y:S08]  /*0400*/  LDC.64 R4, c[0x0][0x380] ;  /* 0x0000e000ff047b82 */ /* 0x000ef00000000a00 */
[----:B------:R-:W0:Y:S01]  /*0410*/  LDC.64 R6, c[0x0][0x388] ;  /* 0x0000e200ff067b82 */ /* 0x000e220000000a00 */
[----:B---3--:R-:W-:-:S07]  /*0420*/  IMAD.WIDE R10, R3, 0x4, R4 ;  /* 0x00000004030a7825 */ /* 0x008fce00078e0204 */
[----:B------:R-:W1:Y:S01]  /*0430*/  LDC.64 R4, c[0x0][0x390] ;  /* 0x0000e400ff047b82 */ /* 0x000e620000000a00 */
[C---:B0-----:R-:W-:Y:S02]  /*0440*/  IMAD.WIDE R12, R3.reuse, 0x4, R6 ;  /* 0x00000004030c7825 */ /* 0x041fe400078e0206 */
[----:B--2---:R-:W2:Y:S04]  /*0450*/  LDG.E R6, desc[UR4][R10.64] ;  /* 0x000000040a067981 */ /* 0x004ea8000c1e1900 */
[----:B------:R-:W2:Y:S01]  /*0460*/  LDG.E R7, desc[UR4][R12.64] ;  /* 0x000000040c077981 */ /* 0x000ea2000c1e1900 */
[----:B-1----:R-:W-:-:S04]  /*0470*/  IMAD.WIDE R16, R3, 0x4, R4 ;  /* 0x0000000403107825 */ /* 0x002fc800078e0204 */
[----:B------:R-:W-:-:S04]  /*0480*/  IMAD.WIDE R4, R0, 0x4, R10 ;  /* 0x0000000400047825 */ /* 0x000fc800078e020a */
[----:B--2---:R-:W-:Y:S01]  /*0490*/  FADD R19, R6, R7 ;  /* 0x0000000706137221 */ /* 0x004fe20000000000 */
[----:B------:R-:W-:-:S04]  /*04a0*/  IMAD.WIDE R6, R0, 0x4, R12 ;  /* 0x0000000400067825 */ /* 0x000fc800078e020c */
[----:B------:R0:W-:Y:S04]  /*04b0*/  STG.E desc[UR4][R16.64], R19 ;  /* 0x0000001310007986 */ /* 0x0001e8000c101904 */
[----:B------:R-:W2:Y:S04]  /*04c0*/  LDG.E R14, desc[UR4][R4.64] ;  /* 0x00000004040e7981 */ /* 0x000ea8000c1e1900 */
[----:B------:R-:W2:Y:S01]  /*04d0*/  LDG.E R15, desc[UR4][R6.64] ;  /* 0x00000004060f7981 */ /* 0x000ea2000c1e1900 */
[----:B------:R-:W-:-:S04]  /*04e0*/  IMAD.WIDE R8, R0, 0x4, R16 ;  /* 0x0000000400087825 */ /* 0x000fc800078e0210 */
[----:B------:R-:W-:-:S04]  /*04f0*/  IMAD.WIDE R10, R0, 0x4, R4 ;  /* 0x00000004000a7825 */ /* 0x000fc800078e0204 */
[----:B------:R-:W-:-:S04]  /*0500*/  IMAD.WIDE R12, R0, 0x4, R6 ;  /* 0x00000004000c7825 */ /* 0x000fc800078e0206 */
[----:B--2---:R-:W-:-:S05]  /*0510*/  FADD R21, R14, R15 ;  /* 0x0000000f0e157221 */ /* 0x004fca0000000000 */
        /* <DEDUP_REMOVED lines=8> */
[----:B------:R-:W1:Y:S04]  /*05a0*/  LDG.E R4, desc[UR4][R4.64] ;  /* 0x0000000404047981 */ /* 0x000e68000c1e1900 */
[----:B------:R-:W1:Y:S01]  /*05b0*/  LDG.E R7, desc[UR4][R6.64] ;  /* 0x0000000406077981 */ /* 0x000e62000c1e1900 */
[C---:B0-----:R-:W-:Y:S01]  /*05c0*/  IMAD.WIDE R16, R0.reuse, 0x4, R14 ;  /* 0x0000000400107825 */ /* 0x041fe200078e020e */
[----:B------:R-:W-:-:S04]  /*05d0*/  LEA R3, R0, R3, 0x2 ;  /* 0x0000000300037211 */ /* 0x000fc800078e10ff */
[----:B------:R-:W-:Y:S01]  /*05e0*/  ISETP.GT.AND P0, PT, R3, R2, PT ;  /* 0x000000020300720c */ /* 0x000fe20003f04270 */
[----:B-1----:R-:W-:-:S05]  /*05f0*/  FADD R9, R4, R7 ;  /* 0x0000000704097221 */ /* 0x002fca0000000000 */
[----:B------:R2:W-:Y:S07]  /*0600*/  STG.E desc[UR4][R16.64], R9 ;  /* 0x0000000910007986 */ /* 0x0005ee000c101904 */
[----:B------:R-:W-:Y:S05]  /*0610*/  @!P0 BRA `(.L_x_3) ;  /* 0xfffffffc00788947 */ /* 0x000fea000383ffff */
[----:B------:R-:W-:Y:S05]  /*0620*/  EXIT ;  /* 0x000000000000794d */ /* 0x000fea0003800000 */
.L_x_4:
[----:B------:R-:W-:-:S00]  /*0630*/  BRA `(.L_x_4) ;  /* 0xfffffffc00fc7947 */ /* 0x000fc0000383ffff */
[----:B------:R-:W-:-:S00]  /*0640*/  NOP ;  /* 0x0000000000007918 */ /* 0x000fc00000000000 */
        /* <DEDUP_REMOVED lines=11> */
.L_x_5:


//--------------------- .nv.shared.reserved.0     --------------------------
	.section	.nv.shared.reserved.0,"aw",@nobits
	.weak		__nv_reservedSMEM_offset_0_alias
	.size		__nv_reservedSMEM_offset_0_alias, 0, 64
	.other		__nv_reservedSMEM_offset_0_alias,@"STO_CUDA_RESERVED_SHARED STV_DEFAULT"
__nv_reservedSMEM_offset_0_alias:
	.zero		0
	.zero		64


//--------------------- .nv.constant0._Z10AddVectorsPKfS0_Pfi --------------------------
	.section	.nv.constant0._Z10AddVectorsPKfS0_Pfi,"a",@progbits
	.sectionflags	@""
	.align	4
.nv.constant0._Z10AddVectorsPKfS0_Pfi:
	.zero		924


//--------------------- SYMBOLS --------------------------

	.type		.nv.reservedSmem.offset0,@object
	.size		.nv.reservedSmem.offset0,0x4
